//
// Generated by NVIDIA NVVM Compiler
//
// Compiler Build ID: CL-36424714
// Cuda compilation tools, release 13.0, V13.0.88
// Based on NVVM 20.0.0
//

.version 9.0
.target sm_100
.address_size 64

	// .globl	_Z9atomic_piPdS_Pl

.visible .entry _Z9atomic_piPdS_Pl(
	.param .u64 .ptr .align 1 _Z9atomic_piPdS_Pl_param_0,
	.param .u64 .ptr .align 1 _Z9atomic_piPdS_Pl_param_1,
	.param .u64 .ptr .align 1 _Z9atomic_piPdS_Pl_param_2
)
{
	.reg .b32 	%r<2>;
	.reg .b64 	%rd<10>;
	.reg .b64 	%fd<8>;

	ld.param.u64 	%rd1, [_Z9atomic_piPdS_Pl_param_0];
	ld.param.u64 	%rd2, [_Z9atomic_piPdS_Pl_param_1];
	ld.param.u64 	%rd3, [_Z9atomic_piPdS_Pl_param_2];
	cvta.to.global.u64 	%rd4, %rd2;
	cvta.to.global.u64 	%rd5, %rd1;
	cvta.to.global.u64 	%rd6, %rd3;
	ld.global.u64 	%rd7, [%rd6];
	cvt.rn.f64.s64 	%fd1, %rd7;
	rcp.rn.f64 	%fd2, %fd1;
	mov.u32 	%r1, %ctaid.x;
	cvt.rn.f64.u32 	%fd3, %r1;
	add.f64 	%fd4, %fd3, 0dBFE0000000000000;
	mul.f64 	%fd5, %fd4, %fd2;
	mul.f64 	%fd6, %fd5, %fd5;
	mul.wide.u32 	%rd8, %r1, 8;
	add.s64 	%rd9, %rd5, %rd8;
	st.global.f64 	[%rd9], %fd6;
	atom.global.add.f64 	%fd7, [%rd4], %fd6;
	ret;

}
	// .globl	_Z22atomic_pi_without_stepPdS_
.visible .entry _Z22atomic_pi_without_stepPdS_(
	.param .u64 .ptr .align 1 _Z22atomic_pi_without_stepPdS__param_0,
	.param .u64 .ptr .align 1 _Z22atomic_pi_without_stepPdS__param_1
)
{
	.reg .b32 	%r<2>;
	.reg .b64 	%rd<3>;
	.reg .b64 	%fd<8>;

	ld.param.u64 	%rd1, [_Z22atomic_pi_without_stepPdS__param_1];
	cvta.to.global.u64 	%rd2, %rd1;
	mov.u32 	%r1, %ctaid.x;
	cvt.rn.f64.u32 	%fd1, %r1;
	add.f64 	%fd2, %fd1, 0dBFE0000000000000;
	mul.f64 	%fd3, %fd2, 0d3EE4F8B588E368F1;
	fma.rn.f64 	%fd4, %fd3, %fd3, 0d3FF0000000000000;
	mov.f64 	%fd5, 0d4010000000000000;
	div.rn.f64 	%fd6, %fd5, %fd4;
	atom.global.add.f64 	%fd7, [%rd2], %fd6;
	ret;

}
	// .globl	_Z4testPdS_
.visible .entry _Z4testPdS_(
	.param .u64 .ptr .align 1 _Z4testPdS__param_0,
	.param .u64 .ptr .align 1 _Z4testPdS__param_1
)
{
	.reg .b32 	%r<2>;
	.reg .b64 	%rd<7>;
	.reg .b64 	%fd<4>;

	ld.param.u64 	%rd1, [_Z4testPdS__param_0];
	ld.param.u64 	%rd2, [_Z4testPdS__param_1];
	cvta.to.global.u64 	%rd3, %rd2;
	cvta.to.global.u64 	%rd4, %rd1;
	mov.u32 	%r1, %ctaid.x;
	mul.wide.u32 	%rd5, %r1, 8;
	add.s64 	%rd6, %rd4, %rd5;
	ld.global.f64 	%fd1, [%rd6];
	add.f64 	%fd2, %fd1, 0d3FF0000000000000;
	st.global.f64 	[%rd6], %fd2;
	atom.global.add.f64 	%fd3, [%rd3], 0d4024000000000000;
	ret;

}


// ===== COMPILED SASS (sm_100) =====

	.target	sm_100

	.elftype	@"ET_EXEC"


//--------------------- .note.nv.tkinfo           --------------------------
	.section	.note.nv.tkinfo,"",@"SHT_NOTE"
	.sectionflags	@"SHF_NOTE_NV_TKINFO"
	.tkinfo
        /*0018*/ 	.word	0x00000002
        /*0030*/ 	.string	""
        /*0030*/ 	.string	"ptxas"
        /*0030*/ 	.string	"Cuda compilation tools, release 13.0, V13.0.88"
        /*0030*/ 	.string	"Build cuda_13.0.r13.0/compiler.36424714_0"
        /*0030*/ 	.string	"-arch sm_100 -m 64 "



//--------------------- .note.nv.cuinfo           --------------------------
	.section	.note.nv.cuinfo,"",@"SHT_NOTE"
	.sectionflags	@"SHF_NOTE_NV_CUINFO"
        /*0018*/ 	.short	0x0002
        /*001a*/ 	.short	0x0064
        /*001c*/ 	.short	0x0082
	.zero		2


//--------------------- .nv.info                  --------------------------
	.section	.nv.info,"",@"SHT_CUDA_INFO"
	.align	4


	//----- nvinfo : EIATTR_REGCOUNT
	.align		4
        /*0000*/ 	.byte	0x04, 0x2f
        /*0002*/ 	.short	(.L_1 - .L_0)
	.align		4
.L_0:
        /*0004*/ 	.word	index@(_Z9atomic_piPdS_Pl)
        /*0008*/ 	.word	0x0000000e


	//----- nvinfo : EIATTR_FRAME_SIZE
	.align		4
.L_1:
        /*000c*/ 	.byte	0x04, 0x11
        /*000e*/ 	.short	(.L_3 - .L_2)
	.align		4
.L_2:
        /*0010*/ 	.word	index@($__internal_1_$__cuda_sm20_dblrcp_rn_slowpath_v3)
        /*0014*/ 	.word	0x00000000


	//----- nvinfo : EIATTR_FRAME_SIZE
	.align		4
.L_3:
        /*0018*/ 	.byte	0x04, 0x11
        /*001a*/ 	.short	(.L_5 - .L_4)
	.align		4
.L_4:
        /*001c*/ 	.word	index@(_Z9atomic_piPdS_Pl)
        /*0020*/ 	.word	0x00000000


	//----- nvinfo : EIATTR_REGCOUNT
	.align		4
.L_5:
        /*0024*/ 	.byte	0x04, 0x2f
        /*0026*/ 	.short	(.L_7 - .L_6)
	.align		4
.L_6:
        /*0028*/ 	.word	index@(_Z22atomic_pi_without_stepPdS_)
        /*002c*/ 	.word	0x00000014


	//----- nvinfo : EIATTR_FRAME_SIZE
	.align		4
.L_7:
        /*0030*/ 	.byte	0x04, 0x11
        /*0032*/ 	.short	(.L_9 - .L_8)
	.align		4
.L_8:
        /*0034*/ 	.word	index@($__internal_0_$__cuda_sm20_div_rn_f64_full)
        /*0038*/ 	.word	0x00000000


	//----- nvinfo : EIATTR_FRAME_SIZE
	.align		4
.L_9:
        /*003c*/ 	.byte	0x04, 0x11
        /*003e*/ 	.short	(.L_11 - .L_10)
	.align		4
.L_10:
        /*0040*/ 	.word	index@(_Z22atomic_pi_without_stepPdS_)
        /*0044*/ 	.word	0x00000000


	//----- nvinfo : EIATTR_REGCOUNT
	.align		4
.L_11:
        /*0048*/ 	.byte	0x04, 0x2f
        /*004a*/ 	.short	(.L_13 - .L_12)
	.align		4
.L_12:
        /*004c*/ 	.word	index@(_Z4testPdS_)
        /*0050*/ 	.word	0x0000000c


	//----- nvinfo : EIATTR_FRAME_SIZE
	.align		4
.L_13:
        /*0054*/ 	.byte	0x04, 0x11
        /*0056*/ 	.short	(.L_15 - .L_14)
	.align		4
.L_14:
        /*0058*/ 	.word	index@(_Z4testPdS_)
        /*005c*/ 	.word	0x00000000


	//----- nvinfo : EIATTR_MIN_STACK_SIZE
	.align		4
.L_15:
        /*0060*/ 	.byte	0x04, 0x12
        /*0062*/ 	.short	(.L_17 - .L_16)
	.align		4
.L_16:
        /*0064*/ 	.word	index@(_Z4testPdS_)
        /*0068*/ 	.word	0x00000000


	//----- nvinfo : EIATTR_MIN_STACK_SIZE
	.align		4
.L_17:
        /*006c*/ 	.byte	0x04, 0x12
        /*006e*/ 	.short	(.L_19 - .L_18)
	.align		4
.L_18:
        /*0070*/ 	.word	index@(_Z22atomic_pi_without_stepPdS_)
        /*0074*/ 	.word	0x00000000


	//----- nvinfo : EIATTR_MIN_STACK_SIZE
	.align		4
.L_19:
        /*0078*/ 	.byte	0x04, 0x12
        /*007a*/ 	.short	(.L_21 - .L_20)
	.align		4
.L_20:
        /*007c*/ 	.word	index@(_Z9atomic_piPdS_Pl)
        /*0080*/ 	.word	0x00000000
.L_21:


//--------------------- .nv.compat                --------------------------
	.section	.nv.compat,"",@"SHT_CUDA_COMPAT_INFO"
	.align	4
        /*0000*/ 	.byte	0x02, 0x09, 0x00, 0x00, 0x02, 0x02, 0x01, 0x00, 0x02, 0x05, 0x05, 0x00, 0x03, 0x07, 0x01, 0x01
        /*0010*/ 	.byte	0x02, 0x03, 0x00, 0x00, 0x02, 0x06, 0x01, 0x00, 0x04, 0x0b, 0x08, 0x00, 0x01, 0x00, 0x00, 0x00
        /*0020*/ 	.byte	0x00, 0x00, 0x00, 0x00


//--------------------- .nv.info._Z4testPdS_      --------------------------
	.section	.nv.info._Z4testPdS_,"",@"SHT_CUDA_INFO"
	.sectionflags	@""
	.align	4


	//----- nvinfo : EIATTR_CUDA_API_VERSION
	.align		4
        /*0000*/ 	.byte	0x04, 0x37
        /*0002*/ 	.short	(.L_23 - .L_22)
.L_22:
        /*0004*/ 	.word	0x00000082


	//----- nvinfo : EIATTR_KPARAM_INFO
	.align		4
.L_23:
        /*0008*/ 	.byte	0x04, 0x17
        /*000a*/ 	.short	(.L_25 - .L_24)
.L_24:
        /*000c*/ 	.word	0x00000000
        /*0010*/ 	.short	0x0001
        /*0012*/ 	.short	0x0008
        /*0014*/ 	.byte	0x00, 0xf5, 0x21, 0x00


	//----- nvinfo : EIATTR_KPARAM_INFO
	.align		4
.L_25:
        /*0018*/ 	.byte	0x04, 0x17
        /*001a*/ 	.short	(.L_27 - .L_26)
.L_26:
        /*001c*/ 	.word	0x00000000
        /*0020*/ 	.short	0x0000
        /*0022*/ 	.short	0x0000
        /*0024*/ 	.byte	0x00, 0xf5, 0x21, 0x00


	//----- nvinfo : EIATTR_SPARSE_MMA_MASK
	.align		4
.L_27:
        /*0028*/ 	.byte	0x03, 0x50
        /*002a*/ 	.short	0x0000


	//----- nvinfo : EIATTR_MAXREG_COUNT
	.align		4
        /*002c*/ 	.byte	0x03, 0x1b
        /*002e*/ 	.short	0x00ff


	//----- nvinfo : EIATTR_MERCURY_ISA_VERSION
	.align		4
        /*0030*/ 	.byte	0x03, 0x5f
        /*0032*/ 	.short	0x0101


	//----- nvinfo : EIATTR_VRC_CTA_INIT_COUNT
	.align		4
        /*0034*/ 	.byte	0x02, 0x4a
	.zero		1
	.zero		1


	//----- nvinfo : EIATTR_EXIT_INSTR_OFFSETS
	.align		4
        /*0038*/ 	.byte	0x04, 0x1c
        /*003a*/ 	.short	(.L_29 - .L_28)


	//   ....[0]....
.L_28:
        /*003c*/ 	.word	0x000000c0


	//----- nvinfo : EIATTR_CBANK_PARAM_SIZE
	.align		4
.L_29:
        /*0040*/ 	.byte	0x03, 0x19
        /*0042*/ 	.short	0x0010


	//----- nvinfo : EIATTR_PARAM_CBANK
	.align		4
        /*0044*/ 	.byte	0x04, 0x0a
        /*0046*/ 	.short	(.L_31 - .L_30)
	.align		4
.L_30:
        /*0048*/ 	.word	index@(.nv.constant0._Z4testPdS_)
        /*004c*/ 	.short	0x0380
        /*004e*/ 	.short	0x0010


	//----- nvinfo : EIATTR_SW_WAR
	.align		4
.L_31:
        /*0050*/ 	.byte	0x04, 0x36
        /*0052*/ 	.short	(.L_33 - .L_32)
.L_32:
        /*0054*/ 	.word	0x00000008
.L_33:


//--------------------- .nv.info._Z22atomic_pi_without_stepPdS_ --------------------------
	.section	.nv.info._Z22atomic_pi_without_stepPdS_,"",@"SHT_CUDA_INFO"
	.sectionflags	@""
	.align	4


	//----- nvinfo : EIATTR_CUDA_API_VERSION
	.align		4
        /*0000*/ 	.byte	0x04, 0x37
        /*0002*/ 	.short	(.L_35 - .L_34)
.L_34:
        /*0004*/ 	.word	0x00000082


	//----- nvinfo : EIATTR_KPARAM_INFO
	.align		4
.L_35:
        /*0008*/ 	.byte	0x04, 0x17
        /*000a*/ 	.short	(.L_37 - .L_36)
.L_36:
        /*000c*/ 	.word	0x00000000
        /*0010*/ 	.short	0x0001
        /*0012*/ 	.short	0x0008
        /*0014*/ 	.byte	0x00, 0xf5, 0x21, 0x00


	//----- nvinfo : EIATTR_KPARAM_INFO
	.align		4
.L_37:
        /*0018*/ 	.byte	0x04, 0x17
        /*001a*/ 	.short	(.L_39 - .L_38)
.L_38:
        /*001c*/ 	.word	0x00000000
        /*0020*/ 	.short	0x0000
        /*0022*/ 	.short	0x0000
        /*0024*/ 	.byte	0x00, 0xf5, 0x21, 0x00


	//----- nvinfo : EIATTR_SPARSE_MMA_MASK
	.align		4
.L_39:
        /*0028*/ 	.byte	0x03, 0x50
        /*002a*/ 	.short	0x0000


	//----- nvinfo : EIATTR_MAXREG_COUNT
	.align		4
        /*002c*/ 	.byte	0x03, 0x1b
        /*002e*/ 	.short	0x00ff


	//----- nvinfo : EIATTR_MERCURY_ISA_VERSION
	.align		4
        /*0030*/ 	.byte	0x03, 0x5f
        /*0032*/ 	.short	0x0101


	//----- nvinfo : EIATTR_VRC_CTA_INIT_COUNT
	.align		4
        /*0034*/ 	.byte	0x02, 0x4a
	.zero		1
	.zero		1


	//----- nvinfo : EIATTR_EXIT_INSTR_OFFSETS
	.align		4
        /*0038*/ 	.byte	0x04, 0x1c
        /*003a*/ 	.short	(.L_41 - .L_40)


	//   ....[0]....
.L_40:
        /*003c*/ 	.word	0x000001c0


	//----- nvinfo : EIATTR_CRS_STACK_SIZE
	.align		4
.L_41:
        /*0040*/ 	.byte	0x04, 0x1e
        /*0042*/ 	.short	(.L_43 - .L_42)
.L_42:
        /*0044*/ 	.word	0x00000000


	//----- nvinfo : EIATTR_CBANK_PARAM_SIZE
	.align		4
.L_43:
        /*0048*/ 	.byte	0x03, 0x19
        /*004a*/ 	.short	0x0010


	//----- nvinfo : EIATTR_PARAM_CBANK
	.align		4
        /*004c*/ 	.byte	0x04, 0x0a
        /*004e*/ 	.short	(.L_45 - .L_44)
	.align		4
.L_44:
        /*0050*/ 	.word	index@(.nv.constant0._Z22atomic_pi_without_stepPdS_)
        /*0054*/ 	.short	0x0380
        /*0056*/ 	.short	0x0010


	//----- nvinfo : EIATTR_SW_WAR
	.align		4
.L_45:
        /*0058*/ 	.byte	0x04, 0x36
        /*005a*/ 	.short	(.L_47 - .L_46)
.L_46:
        /*005c*/ 	.word	0x00000008
.L_47:


//--------------------- .nv.info._Z9atomic_piPdS_Pl --------------------------
	.section	.nv.info._Z9atomic_piPdS_Pl,"",@"SHT_CUDA_INFO"
	.sectionflags	@""
	.align	4


	//----- nvinfo : EIATTR_CUDA_API_VERSION
	.align		4
        /*0000*/ 	.byte	0x04, 0x37
        /*0002*/ 	.short	(.L_49 - .L_48)
.L_48:
        /*0004*/ 	.word	0x00000082


	//----- nvinfo : EIATTR_KPARAM_INFO
	.align		4
.L_49:
        /*0008*/ 	.byte	0x04, 0x17
        /*000a*/ 	.short	(.L_51 - .L_50)
.L_50:
        /*000c*/ 	.word	0x00000000
        /*0010*/ 	.short	0x0002
        /*0012*/ 	.short	0x0010
        /*0014*/ 	.byte	0x00, 0xf5, 0x21, 0x00


	//----- nvinfo : EIATTR_KPARAM_INFO
	.align		4
.L_51:
        /*0018*/ 	.byte	0x04, 0x17
        /*001a*/ 	.short	(.L_53 - .L_52)
.L_52:
        /*001c*/ 	.word	0x00000000
        /*0020*/ 	.short	0x0001
        /*0022*/ 	.short	0x0008
        /*0024*/ 	.byte	0x00, 0xf5, 0x21, 0x00


	//----- nvinfo : EIATTR_KPARAM_INFO
	.align		4
.L_53:
        /*0028*/ 	.byte	0x04, 0x17
        /*002a*/ 	.short	(.L_55 - .L_54)
.L_54:
        /*002c*/ 	.word	0x00000000
        /*0030*/ 	.short	0x0000
        /*0032*/ 	.short	0x0000
        /*0034*/ 	.byte	0x00, 0xf5, 0x21, 0x00


	//----- nvinfo : EIATTR_SPARSE_MMA_MASK
	.align		4
.L_55:
        /*0038*/ 	.byte	0x03, 0x50
        /*003a*/ 	.short	0x0000


	//----- nvinfo : EIATTR_MAXREG_COUNT
	.align		4
        /*003c*/ 	.byte	0x03, 0x1b
        /*003e*/ 	.short	0x00ff


	//----- nvinfo : EIATTR_MERCURY_ISA_VERSION
	.align		4
        /*0040*/ 	.byte	0x03, 0x5f
        /*0042*/ 	.short	0x0101


	//----- nvinfo : EIATTR_VRC_CTA_INIT_COUNT
	.align		4
        /*0044*/ 	.byte	0x02, 0x4a
	.zero		1
	.zero		1


	//----- nvinfo : EIATTR_EXIT_INSTR_OFFSETS
	.align		4
        /*0048*/ 	.byte	0x04, 0x1c
        /*004a*/ 	.short	(.L_57 - .L_56)


	//   ....[0]....
.L_56:
        /*004c*/ 	.word	0x000001c0


	//----- nvinfo : EIATTR_CRS_STACK_SIZE
	.align		4
.L_57:
        /*0050*/ 	.byte	0x04, 0x1e
        /*0052*/ 	.short	(.L_59 - .L_58)
.L_58:
        /*0054*/ 	.word	0x00000000


	//----- nvinfo : EIATTR_CBANK_PARAM_SIZE
	.align		4
.L_59:
        /*0058*/ 	.byte	0x03, 0x19
        /*005a*/ 	.short	0x0018


	//----- nvinfo : EIATTR_PARAM_CBANK
	.align		4
        /*005c*/ 	.byte	0x04, 0x0a
        /*005e*/ 	.short	(.L_61 - .L_60)
	.align		4
.L_60:
        /*0060*/ 	.word	index@(.nv.constant0._Z9atomic_piPdS_Pl)
        /*0064*/ 	.short	0x0380
        /*0066*/ 	.short	0x0018


	//----- nvinfo : EIATTR_SW_WAR
	.align		4
.L_61:
        /*0068*/ 	.byte	0x04, 0x36
        /*006a*/ 	.short	(.L_63 - .L_62)
.L_62:
        /*006c*/ 	.word	0x00000008
.L_63:


//--------------------- .nv.callgraph             --------------------------
	.section	.nv.callgraph,"",@"SHT_CUDA_CALLGRAPH"
	.align	4
	.sectionentsize	8
	.align		4
        /*0000*/ 	.word	0x00000000
	.align		4
        /*0004*/ 	.word	0xffffffff
	.align		4
        /*0008*/ 	.word	0x00000000
	.align		4
        /*000c*/ 	.word	0xfffffffe
	.align		4
        /*0010*/ 	.word	0x00000000
	.align		4
        /*0014*/ 	.word	0xfffffffd
	.align		4
        /*0018*/ 	.word	0x00000000
	.align		4
        /*001c*/ 	.word	0xfffffffc


//--------------------- .text._Z4testPdS_         --------------------------
	.section	.text._Z4testPdS_,"ax",@progbits
	.align	128
        .global         _Z4testPdS_
        .type           _Z4testPdS_,@function
        .size           _Z4testPdS_,(.L_x_13 - _Z4testPdS_)
        .other          _Z4testPdS_,@"STO_CUDA_ENTRY STV_DEFAULT"
_Z4testPdS_:
.text._Z4testPdS_:
[----:B------:R-:W-:Y:S01]  /*0000*/  LDC R1, c[0x0][0x37c] ;  /* 0x0000df00ff017b82 */ /* 0x000fe20000000800 */
[----:B------:R-:W0:Y:S07]  /*0010*/  S2R R5, SR_CTAID.X ;  /* 0x0000000000057919 */ /* 0x000e2e0000002500 */
[----:B------:R-:W0:Y:S01]  /*0020*/  LDC.64 R2, c[0x0][0x380] ;  /* 0x0000e000ff027b82 */ /* 0x000e220000000a00 */
[----:B------:R-:W1:Y:S01]  /*0030*/  LDCU.64 UR4, c[0x0][0x358] ;  /* 0x00006b00ff0477ac */ /* 0x000e620008000a00 */
[----:B0-----:R-:W-:-:S05]  /*0040*/  IMAD.WIDE.U32 R2, R5, 0x8, R2 ;  /* 0x0000000805027825 */ /* 0x001fca00078e0002 */
[----:B-1----:R-:W2:Y:S01]  /*0050*/  LDG.E.64 R4, desc[UR4][R2.64] ;  /* 0x0000000402047981 */ /* 0x002ea2000c1e1b00 */
[----:B------:R-:W0:Y:S01]  /*0060*/  LDC.64 R6, c[0x0][0x388] ;  /* 0x0000e200ff067b82 */ /* 0x000e220000000a00 */
[----:B------:R-:W-:Y:S01]  /*0070*/  HFMA2 R9, -RZ, RZ, 2.0703125, 0 ;  /* 0x40240000ff097431 */ /* 0x000fe200000001ff */
[----:B------:R-:W-:Y:S01]  /*0080*/  MOV R8, 0x0 ;  /* 0x0000000000087802 */ /* 0x000fe20000000f00 */
[----:B--2---:R-:W-:-:S07]  /*0090*/  DADD R4, R4, 1 ;  /* 0x3ff0000004047429 */ /* 0x004fce0000000000 */
[----:B------:R-:W-:Y:S04]  /*00a0*/  STG.E.64 desc[UR4][R2.64], R4 ;  /* 0x0000000402007986 */ /* 0x000fe8000c101b04 */
[----:B0-----:R-:W-:Y:S01]  /*00b0*/  REDG.E.ADD.F64.RN.STRONG.GPU desc[UR4][R6.64], R8 ;  /* 0x00000008060079a6 */ /* 0x001fe2000c12ff04 */
[----:B------:R-:W-:Y:S05]  /*00c0*/  EXIT ;  /* 0x000000000000794d */ /* 0x000fea0003800000 */
.L_x_0:
[----:B------:R-:W-:-:S00]  /*00d0*/  BRA `(.L_x_0) ;  /* 0xfffffffc00fc7947 */ /* 0x000fc0000383ffff */
[----:B------:R-:W-:-:S00]  /*00e0*/  NOP ;  /* 0x0000000000007918 */ /* 0x000fc00000000000 */
        /* <DEDUP_REMOVED lines=9> */
.L_x_13:


//--------------------- .text._Z22atomic_pi_without_stepPdS_ --------------------------
	.section	.text._Z22atomic_pi_without_stepPdS_,"ax",@progbits
	.align	128
        .global         _Z22atomic_pi_without_stepPdS_
        .type           _Z22atomic_pi_without_stepPdS_,@function
        .size           _Z22atomic_pi_without_stepPdS_,(.L_x_11 - _Z22atomic_pi_without_stepPdS_)
        .other          _Z22atomic_pi_without_stepPdS_,@"STO_CUDA_ENTRY STV_DEFAULT"
_Z22atomic_pi_without_stepPdS_:
.text._Z22atomic_pi_without_stepPdS_:
[----:B------:R-:W-:Y:S08]  /*0000*/  LDC R1, c[0x0][0x37c] ;  /* 0x0000df00ff017b82 */ /* 0x000ff00000000800 */
[----:B------:R-:W0:Y:S01]  /*0010*/  S2UR UR4, SR_CTAID.X ;  /* 0x00000000000479c3 */ /* 0x000e220000002500 */
[----:B------:R-:W-:Y:S01]  /*0020*/  UMOV UR5, 0x3ee4f8b5 ;  /* 0x3ee4f8b500057882 */ /* 0x000fe20000000000 */
[----:B0-----:R-:W0:Y:S01]  /*0030*/  I2F.F64.U32 R2, UR4 ;  /* 0x0000000400027d12 */ /* 0x001e220008201800 */
[----:B------:R-:W-:Y:S01]  /*0040*/  UMOV UR4, 0x88e368f1 ;  /* 0x88e368f100047882 */ /* 0x000fe20000000000 */
[----:B0-----:R-:W-:-:S08]  /*0050*/  DADD R2, R2, -0.5 ;  /* 0xbfe0000002027429 */ /* 0x001fd00000000000 */
[----:B------:R-:W-:Y:S01]  /*0060*/  DMUL R2, R2, UR4 ;  /* 0x0000000402027c28 */ /* 0x000fe20008000000 */
[----:B------:R-:W0:Y:S07]  /*0070*/  LDCU.64 UR4, c[0x0][0x358] ;  /* 0x00006b00ff0477ac */ /* 0x000e2e0008000a00 */
[----:B------:R-:W-:Y:S01]  /*0080*/  DFMA R4, R2, R2, 1 ;  /* 0x3ff000000204742b */ /* 0x000fe20000000002 */
[----:B------:R-:W-:-:S05]  /*0090*/  IMAD.MOV.U32 R2, RZ, RZ, 0x1 ;  /* 0x00000001ff027424 */ /* 0x000fca00078e00ff */
[----:B------:R-:W1:Y:S02]  /*00a0*/  MUFU.RCP64H R3, R5 ;  /* 0x0000000500037308 */ /* 0x000e640000001800 */
[----:B-1----:R-:W-:-:S08]  /*00b0*/  DFMA R6, -R4, R2, 1 ;  /* 0x3ff000000406742b */ /* 0x002fd00000000102 */
[----:B------:R-:W-:-:S08]  /*00c0*/  DFMA R6, R6, R6, R6 ;  /* 0x000000060606722b */ /* 0x000fd00000000006 */
[----:B------:R-:W-:-:S08]  /*00d0*/  DFMA R6, R2, R6, R2 ;  /* 0x000000060206722b */ /* 0x000fd00000000002 */
[----:B------:R-:W-:-:S08]  /*00e0*/  DFMA R2, -R4, R6, 1 ;  /* 0x3ff000000402742b */ /* 0x000fd00000000106 */
[----:B------:R-:W-:-:S08]  /*00f0*/  DFMA R2, R6, R2, R6 ;  /* 0x000000020602722b */ /* 0x000fd00000000006 */
[----:B------:R-:W-:-:S08]  /*0100*/  DMUL R6, R2, 4 ;  /* 0x4010000002067828 */ /* 0x000fd00000000000 */
[----:B------:R-:W-:-:S08]  /*0110*/  DFMA R8, -R4, R6, 4 ;  /* 0x401000000408742b */ /* 0x000fd00000000106 */
[----:B------:R-:W-:-:S10]  /*0120*/  DFMA R2, R2, R8, R6 ;  /* 0x000000080202722b */ /* 0x000fd40000000006 */
[----:B------:R-:W-:-:S05]  /*0130*/  FFMA R0, RZ, R5, R3 ;  /* 0x00000005ff007223 */ /* 0x000fca0000000003 */
[----:B------:R-:W-:-:S13]  /*0140*/  FSETP.GT.AND P0, PT, |R0|, 1.469367938527859385e-39, PT ;  /* 0x001000000000780b */ /* 0x000fda0003f04200 */
[----:B0-----:R-:W-:Y:S05]  /*0150*/  @P0 BRA `(.L_x_1) ;  /* 0x0000000000100947 */ /* 0x001fea0003800000 */
[----:B------:R-:W-:-:S07]  /*0160*/  MOV R0, 0x180 ;  /* 0x0000018000007802 */ /* 0x000fce0000000f00 */
[----:B------:R-:W-:Y:S05]  /*0170*/  CALL.REL.NOINC `($__internal_0_$__cuda_sm20_div_rn_f64_full) ;  /* 0x0000000000147944 */ /* 0x000fea0003c00000 */
[----:B------:R-:W-:Y:S02]  /*0180*/  IMAD.MOV.U32 R2, RZ, RZ, R10 ;  /* 0x000000ffff027224 */ /* 0x000fe400078e000a */
[----:B------:R-:W-:-:S07]  /*0190*/  IMAD.MOV.U32 R3, RZ, RZ, R11 ;  /* 0x000000ffff037224 */ /* 0x000fce00078e000b */
.L_x_1:
[----:B------:R-:W0:Y:S02]  /*01a0*/  LDC.64 R4, c[0x0][0x388] ;  /* 0x0000e200ff047b82 */ /* 0x000e240000000a00 */
[----:B0-----:R-:W-:Y:S01]  /*01b0*/  REDG.E.ADD.F64.RN.STRONG.GPU desc[UR4][R4.64], R2 ;  /* 0x00000002040079a6 */ /* 0x001fe2000c12ff04 */
[----:B------:R-:W-:Y:S05]  /*01c0*/  EXIT ;  /* 0x000000000000794d */ /* 0x000fea0003800000 */
        .weak           $__internal_0_$__cuda_sm20_div_rn_f64_full
        .type           $__internal_0_$__cuda_sm20_div_rn_f64_full,@function
        .size           $__internal_0_$__cuda_sm20_div_rn_f64_full,(.L_x_11 - $__internal_0_$__cuda_sm20_div_rn_f64_full)
$__internal_0_$__cuda_sm20_div_rn_f64_full:
[C---:B------:R-:W-:Y:S01]  /*01d0*/  FSETP.GEU.AND P0, PT, |R5|.reuse, 1.469367938527859385e-39, PT ;  /* 0x001000000500780b */ /* 0x040fe20003f0e200 */
[----:B------:R-:W-:Y:S01]  /*01e0*/  IMAD.MOV.U32 R6, RZ, RZ, 0x1 ;  /* 0x00000001ff067424 */ /* 0x000fe200078e00ff */
[C---:B------:R-:W-:Y:S01]  /*01f0*/  LOP3.LUT R2, R5.reuse, 0x800fffff, RZ, 0xc0, !PT ;  /* 0x800fffff05027812 */ /* 0x040fe200078ec0ff */
[----:B------:R-:W-:Y:S01]  /*0200*/  IMAD.MOV.U32 R15, RZ, RZ, 0x40100000 ;  /* 0x40100000ff0f7424 */ /* 0x000fe200078e00ff */
[----:B------:R-:W-:Y:S01]  /*0210*/  LOP3.LUT R12, R5, 0x7ff00000, RZ, 0xc0, !PT ;  /* 0x7ff00000050c7812 */ /* 0x000fe200078ec0ff */
[----:B------:R-:W-:Y:S01]  /*0220*/  IMAD.MOV.U32 R16, RZ, RZ, 0x1ca00000 ;  /* 0x1ca00000ff107424 */ /* 0x000fe200078e00ff */
[----:B------:R-:W-:Y:S01]  /*0230*/  LOP3.LUT R3, R2, 0x3ff00000, RZ, 0xfc, !PT ;  /* 0x3ff0000002037812 */ /* 0x000fe200078efcff */
[----:B------:R-:W-:Y:S01]  /*0240*/  IMAD.MOV.U32 R2, RZ, RZ, R4 ;  /* 0x000000ffff027224 */ /* 0x000fe200078e0004 */
[----:B------:R-:W-:Y:S01]  /*0250*/  ISETP.LE.U32.AND P1, PT, R12, 0x40100000, PT ;  /* 0x401000000c00780c */ /* 0x000fe20003f23070 */
[----:B------:R-:W-:Y:S02]  /*0260*/  IMAD.MOV.U32 R14, RZ, RZ, R12 ;  /* 0x000000ffff0e7224 */ /* 0x000fe400078e000c */
[----:B------:R-:W-:-:S02]  /*0270*/  VIADD R17, R15, 0xffffffff ;  /* 0xffffffff0f117836 */ /* 0x000fc40000000000 */
[----:B------:R-:W-:-:S06]  /*0280*/  @!P0 DMUL R2, R4, 8.98846567431157953865e+307 ;  /* 0x7fe0000004028828 */ /* 0x000fcc0000000000 */
[----:B------:R-:W0:Y:S04]  /*0290*/  MUFU.RCP64H R7, R3 ;  /* 0x0000000300077308 */ /* 0x000e280000001800 */
[----:B------:R-:W-:Y:S02]  /*02a0*/  @!P0 LOP3.LUT R14, R3, 0x7ff00000, RZ, 0xc0, !PT ;  /* 0x7ff00000030e8812 */ /* 0x000fe400078ec0ff */
[----:B------:R-:W-:-:S03]  /*02b0*/  ISETP.GT.U32.AND P0, PT, R17, 0x7feffffe, PT ;  /* 0x7feffffe1100780c */ /* 0x000fc60003f04070 */
[----:B------:R-:W-:-:S05]  /*02c0*/  VIADD R17, R14, 0xffffffff ;  /* 0xffffffff0e117836 */ /* 0x000fca0000000000 */
[----:B------:R-:W-:Y:S01]  /*02d0*/  ISETP.GT.U32.OR P0, PT, R17, 0x7feffffe, P0 ;  /* 0x7feffffe1100780c */ /* 0x000fe20000704470 */
[----:B0-----:R-:W-:-:S08]  /*02e0*/  DFMA R8, R6, -R2, 1 ;  /* 0x3ff000000608742b */ /* 0x001fd00000000802 */
[----:B------:R-:W-:-:S08]  /*02f0*/  DFMA R8, R8, R8, R8 ;  /* 0x000000080808722b */ /* 0x000fd00000000008 */
[----:B------:R-:W-:-:S08]  /*0300*/  DFMA R8, R6, R8, R6 ;  /* 0x000000080608722b */ /* 0x000fd00000000006 */
[----:B------:R-:W-:-:S08]  /*0310*/  DFMA R6, R8, -R2, 1 ;  /* 0x3ff000000806742b */ /* 0x000fd00000000802 */
[----:B------:R-:W-:Y:S01]  /*0320*/  DFMA R8, R8, R6, R8 ;  /* 0x000000060808722b */ /* 0x000fe20000000008 */
[----:B------:R-:W-:Y:S01]  /*0330*/  SEL R7, R16, 0x63400000, !P1 ;  /* 0x6340000010077807 */ /* 0x000fe20004800000 */
[----:B------:R-:W-:-:S06]  /*0340*/  IMAD.MOV.U32 R6, RZ, RZ, RZ ;  /* 0x000000ffff067224 */ /* 0x000fcc00078e00ff */
[----:B------:R-:W-:-:S08]  /*0350*/  DMUL R10, R8, R6 ;  /* 0x00000006080a7228 */ /* 0x000fd00000000000 */
[----:B------:R-:W-:-:S08]  /*0360*/  DFMA R12, R10, -R2, R6 ;  /* 0x800000020a0c722b */ /* 0x000fd00000000006 */
[----:B------:R-:W-:Y:S01]  /*0370*/  DFMA R8, R8, R12, R10 ;  /* 0x0000000c0808722b */ /* 0x000fe2000000000a */
[----:B------:R-:W-:Y:S10]  /*0380*/  @P0 BRA `(.L_x_2) ;  /* 0x0000000000740947 */ /* 0x000ff40003800000 */
[----:B------:R-:W-:Y:S01]  /*0390*/  LOP3.LUT R12, R5, 0x7ff00000, RZ, 0xc0, !PT ;  /* 0x7ff00000050c7812 */ /* 0x000fe200078ec0ff */
[----:B------:R-:W-:-:S03]  /*03a0*/  IMAD.MOV.U32 R10, RZ, RZ, 0x40100000 ;  /* 0x40100000ff0a7424 */ /* 0x000fc600078e00ff */
[----:B------:R-:W-:Y:S01]  /*03b0*/  ISETP.LE.U32.AND P0, PT, R12, 0x40100000, PT ;  /* 0x401000000c00780c */ /* 0x000fe20003f03070 */
[----:B------:R-:W-:Y:S02]  /*03c0*/  IMAD.MOV R11, RZ, RZ, -R12 ;  /* 0x000000ffff0b7224 */ /* 0x000fe400078e0a0c */
[----:B------:R-:W-:-:S03]  /*03d0*/  IMAD.MOV.U32 R12, RZ, RZ, RZ ;  /* 0x000000ffff0c7224 */ /* 0x000fc600078e00ff */
[----:B------:R-:W-:Y:S02]  /*03e0*/  VIADDMNMX R10, R11, R10, 0xb9600000, !PT ;  /* 0xb96000000b0a7446 */ /* 0x000fe4000780010a */
[----:B------:R-:W-:Y:S02]  /*03f0*/  SEL R11, R16, 0x63400000, !P0 ;  /* 0x63400000100b7807 */ /* 0x000fe40004000000 */
[----:B------:R-:W-:-:S05]  /*0400*/  VIMNMX R10, PT, PT, R10, 0x46a00000, PT ;  /* 0x46a000000a0a7848 */ /* 0x000fca0003fe0100 */
[----:B------:R-:W-:-:S04]  /*0410*/  IMAD.IADD R14, R10, 0x1, -R11 ;  /* 0x000000010a0e7824 */ /* 0x000fc800078e0a0b */
[----:B------:R-:W-:-:S06]  /*0420*/  VIADD R13, R14, 0x7fe00000 ;  /* 0x7fe000000e0d7836 */ /* 0x000fcc0000000000 */
[----:B------:R-:W-:-:S10]  /*0430*/  DMUL R10, R8, R12 ;  /* 0x0000000c080a7228 */ /* 0x000fd40000000000 */
[----:B------:R-:W-:-:S13]  /*0440*/  FSETP.GTU.AND P0, PT, |R11|, 1.469367938527859385e-39, PT ;  /* 0x001000000b00780b */ /* 0x000fda0003f0c200 */
[----:B------:R-:W-:Y:S05]  /*0450*/  @P0 BRA `(.L_x_3) ;  /* 0x0000000000840947 */ /* 0x000fea0003800000 */
[----:B------:R-:W-:Y:S01]  /*0460*/  DFMA R2, R8, -R2, R6 ;  /* 0x800000020802722b */ /* 0x000fe20000000006 */
[----:B------:R-:W-:-:S09]  /*0470*/  IMAD.MOV.U32 R12, RZ, RZ, RZ ;  /* 0x000000ffff0c7224 */ /* 0x000fd200078e00ff */
[C---:B------:R-:W-:Y:S02]  /*0480*/  FSETP.NEU.AND P0, PT, R3.reuse, RZ, PT ;  /* 0x000000ff0300720b */ /* 0x040fe40003f0d000 */
[----:B------:R-:W-:-:S04]  /*0490*/  LOP3.LUT R5, R3, 0x80000000, R5, 0x48, !PT ;  /* 0x8000000003057812 */ /* 0x000fc800078e4805 */
[----:B------:R-:W-:-:S07]  /*04a0*/  LOP3.LUT R13, R5, R13, RZ, 0xfc, !PT ;  /* 0x0000000d050d7212 */ /* 0x000fce00078efcff */
[----:B------:R-:W-:Y:S05]  /*04b0*/  @!P0 BRA `(.L_x_3) ;  /* 0x00000000006c8947 */ /* 0x000fea0003800000 */
[----:B------:R-:W-:Y:S02]  /*04c0*/  IMAD.MOV R3, RZ, RZ, -R14 ;  /* 0x000000ffff037224 */ /* 0x000fe400078e0a0e */
[----:B------:R-:W-:-:S06]  /*04d0*/  IMAD.MOV.U32 R2, RZ, RZ, RZ ;  /* 0x000000ffff027224 */ /* 0x000fcc00078e00ff */
[----:B------:R-:W-:Y:S02]  /*04e0*/  DFMA R2, R10, -R2, R8 ;  /* 0x800000020a02722b */ /* 0x000fe40000000008 */
[----:B------:R-:W-:-:S04]  /*04f0*/  DMUL.RP R8, R8, R12 ;  /* 0x0000000c08087228 */ /* 0x000fc80000008000 */
[----:B------:R-:W-:-:S04]  /*0500*/  IADD3 R2, PT, PT, -R14, -0x43300000, RZ ;  /* 0xbcd000000e027810 */ /* 0x000fc80007ffe1ff */
[----:B------:R-:W-:Y:S02]  /*0510*/  FSETP.NEU.AND P0, PT, |R3|, R2, PT ;  /* 0x000000020300720b */ /* 0x000fe40003f0d200 */
[----:B------:R-:W-:Y:S02]  /*0520*/  LOP3.LUT R5, R9, R5, RZ, 0x3c, !PT ;  /* 0x0000000509057212 */ /* 0x000fe400078e3cff */
[----:B------:R-:W-:Y:S02]  /*0530*/  FSEL R10, R8, R10, !P0 ;  /* 0x0000000a080a7208 */ /* 0x000fe40004000000 */
[----:B------:R-:W-:Y:S01]  /*0540*/  FSEL R11, R5, R11, !P0 ;  /* 0x0000000b050b7208 */ /* 0x000fe20004000000 */
[----:B------:R-:W-:Y:S06]  /*0550*/  BRA `(.L_x_3) ;  /* 0x0000000000447947 */ /* 0x000fec0003800000 */
.L_x_2:
[----:B------:R-:W-:-:S14]  /*0560*/  DSETP.NAN.AND P0, PT, R4, R4, PT ;  /* 0x000000040400722a */ /* 0x000fdc0003f08000 */
[----:B------:R-:W-:Y:S05]  /*0570*/  @P0 BRA `(.L_x_4) ;  /* 0x0000000000340947 */ /* 0x000fea0003800000 */
[----:B------:R-:W-:Y:S01]  /*0580*/  ISETP.NE.AND P0, PT, R15, R14, PT ;  /* 0x0000000e0f00720c */ /* 0x000fe20003f05270 */
[----:B------:R-:W-:Y:S02]  /*0590*/  IMAD.MOV.U32 R10, RZ, RZ, 0x0 ;  /* 0x00000000ff0a7424 */ /* 0x000fe400078e00ff */
[----:B------:R-:W-:-:S10]  /*05a0*/  IMAD.MOV.U32 R11, RZ, RZ, -0x80000 ;  /* 0xfff80000ff0b7424 */ /* 0x000fd400078e00ff */
[----:B------:R-:W-:Y:S05]  /*05b0*/  @!P0 BRA `(.L_x_3) ;  /* 0x00000000002c8947 */ /* 0x000fea0003800000 */
[----:B------:R-:W-:Y:S02]  /*05c0*/  ISETP.NE.AND P0, PT, R15, 0x7ff00000, PT ;  /* 0x7ff000000f00780c */ /* 0x000fe40003f05270 */
[----:B------:R-:W-:Y:S02]  /*05d0*/  LOP3.LUT R4, R5, 0x40100000, RZ, 0x3c, !PT ;  /* 0x4010000005047812 */ /* 0x000fe400078e3cff */
[----:B------:R-:W-:Y:S02]  /*05e0*/  ISETP.EQ.OR P0, PT, R14, RZ, !P0 ;  /* 0x000000ff0e00720c */ /* 0x000fe40004702670 */
[----:B------:R-:W-:-:S11]  /*05f0*/  LOP3.LUT R11, R4, 0x80000000, RZ, 0xc0, !PT ;  /* 0x80000000040b7812 */ /* 0x000fd600078ec0ff */
[----:B------:R-:W-:Y:S01]  /*0600*/  @P0 LOP3.LUT R2, R11, 0x7ff00000, RZ, 0xfc, !PT ;  /* 0x7ff000000b020812 */ /* 0x000fe200078efcff */
[----:B------:R-:W-:Y:S02]  /*0610*/  @!P0 IMAD.MOV.U32 R10, RZ, RZ, RZ ;  /* 0x000000ffff0a8224 */ /* 0x000fe400078e00ff */
[----:B------:R-:W-:Y:S02]  /*0620*/  @P0 IMAD.MOV.U32 R10, RZ, RZ, RZ ;  /* 0x000000ffff0a0224 */ /* 0x000fe400078e00ff */
[----:B------:R-:W-:Y:S01]  /*0630*/  @P0 IMAD.MOV.U32 R11, RZ, RZ, R2 ;  /* 0x000000ffff0b0224 */ /* 0x000fe200078e0002 */
[----:B------:R-:W-:Y:S06]  /*0640*/  BRA `(.L_x_3) ;  /* 0x0000000000087947 */ /* 0x000fec0003800000 */
.L_x_4:
[----:B------:R-:W-:Y:S01]  /*0650*/  LOP3.LUT R11, R5, 0x80000, RZ, 0xfc, !PT ;  /* 0x00080000050b7812 */ /* 0x000fe200078efcff */
[----:B------:R-:W-:-:S07]  /*0660*/  IMAD.MOV.U32 R10, RZ, RZ, R4 ;  /* 0x000000ffff0a7224 */ /* 0x000fce00078e0004 */
.L_x_3:
[----:B------:R-:W-:Y:S02]  /*0670*/  IMAD.MOV.U32 R2, RZ, RZ, R0 ;  /* 0x000000ffff027224 */ /* 0x000fe400078e0000 */
[----:B------:R-:W-:-:S04]  /*0680*/  IMAD.MOV.U32 R3, RZ, RZ, 0x0 ;  /* 0x00000000ff037424 */ /* 0x000fc800078e00ff */
[----:B------:R-:W-:Y:S05]  /*0690*/  RET.REL.NODEC R2 `(_Z22atomic_pi_without_stepPdS_) ;  /* 0xfffffff802587950 */ /* 0x000fea0003c3ffff */
.L_x_5:
        /* <DEDUP_REMOVED lines=14> */
.L_x_11:


//--------------------- .text._Z9atomic_piPdS_Pl  --------------------------
	.section	.text._Z9atomic_piPdS_Pl,"ax",@progbits
	.align	128
        .global         _Z9atomic_piPdS_Pl
        .type           _Z9atomic_piPdS_Pl,@function
        .size           _Z9atomic_piPdS_Pl,(.L_x_12 - _Z9atomic_piPdS_Pl)
        .other          _Z9atomic_piPdS_Pl,@"STO_CUDA_ENTRY STV_DEFAULT"
_Z9atomic_piPdS_Pl:
.text._Z9atomic_piPdS_Pl:
[----:B------:R-:W-:Y:S08]  /*0000*/  LDC R1, c[0x0][0x37c] ;  /* 0x0000df00ff017b82 */ /* 0x000ff00000000800 */
[----:B------:R-:W0:Y:S01]  /*0010*/  LDC.64 R2, c[0x0][0x390] ;  /* 0x0000e400ff027b82 */ /* 0x000e220000000a00 */
[----:B------:R-:W0:Y:S02]  /*0020*/  LDCU.64 UR4, c[0x0][0x358] ;  /* 0x00006b00ff0477ac */ /* 0x000e240008000a00 */
[----:B0-----:R-:W2:Y:S02]  /*0030*/  LDG.E.64 R2, desc[UR4][R2.64] ;  /* 0x0000000402027981 */ /* 0x001ea4000c1e1b00 */
[----:B--2---:R-:W0:Y:S08]  /*0040*/  I2F.F64.S64 R4, R2 ;  /* 0x0000000200047312 */ /* 0x004e300000301c00 */
[----:B0-----:R-:W0:Y:S01]  /*0050*/  MUFU.RCP64H R7, R5 ;  /* 0x0000000500077308 */ /* 0x001e220000001800 */
[----:B------:R-:W-:-:S05]  /*0060*/  VIADD R6, R5, 0x300402 ;  /* 0x0030040205067836 */ /* 0x000fca0000000000 */
[----:B------:R-:W-:Y:S01]  /*0070*/  FSETP.GEU.AND P0, PT, |R6|, 5.8789094863358348022e-39, PT ;  /* 0x004004020600780b */ /* 0x000fe20003f0e200 */
[----:B0-----:R-:W-:-:S08]  /*0080*/  DFMA R8, -R4, R6, 1 ;  /* 0x3ff000000408742b */ /* 0x001fd00000000106 */
[----:B------:R-:W-:-:S08]  /*0090*/  DFMA R8, R8, R8, R8 ;  /* 0x000000080808722b */ /* 0x000fd00000000008 */
[----:B------:R-:W-:-:S08]  /*00a0*/  DFMA R8, R6, R8, R6 ;  /* 0x000000080608722b */ /* 0x000fd00000000006 */
[----:B------:R-:W-:-:S08]  /*00b0*/  DFMA R10, -R4, R8, 1 ;  /* 0x3ff00000040a742b */ /* 0x000fd00000000108 */
[----:B------:R-:W-:Y:S01]  /*00c0*/  DFMA R8, R8, R10, R8 ;  /* 0x0000000a0808722b */ /* 0x000fe20000000008 */
[----:B------:R-:W-:Y:S10]  /*00d0*/  @P0 BRA `(.L_x_6) ;  /* 0x0000000000100947 */ /* 0x000ff40003800000 */
[----:B------:R-:W-:-:S05]  /*00e0*/  LOP3.LUT R0, R5, 0x7fffffff, RZ, 0xc0, !PT ;  /* 0x7fffffff05007812 */ /* 0x000fca00078ec0ff */
[----:B------:R-:W-:Y:S01]  /*00f0*/  VIADD R6, R0, 0xfff00000 ;  /* 0xfff0000000067836 */ /* 0x000fe20000000000 */
[----:B------:R-:W-:-:S07]  /*0100*/  MOV R0, 0x120 ;  /* 0x0000012000007802 */ /* 0x000fce0000000f00 */
[----:B------:R-:W-:Y:S05]  /*0110*/  CALL.REL.NOINC `($__internal_1_$__cuda_sm20_dblrcp_rn_slowpath_v3) ;  /* 0x00000000002c7944 */ /* 0x000fea0003c00000 */
.L_x_6:
[----:B------:R-:W0:Y:S01]  /*0120*/  S2R R11, SR_CTAID.X ;  /* 0x00000000000b7919 */ /* 0x000e220000002500 */
[----:B------:R-:W1:Y:S08]  /*0130*/  LDC.64 R4, c[0x0][0x380] ;  /* 0x0000e000ff047b82 */ /* 0x000e700000000a00 */
[----:B------:R-:W2:Y:S01]  /*0140*/  LDC.64 R6, c[0x0][0x388] ;  /* 0x0000e200ff067b82 */ /* 0x000ea20000000a00 */
[----:B0-----:R-:W0:Y:S01]  /*0150*/  I2F.F64.U32 R2, R11 ;  /* 0x0000000b00027312 */ /* 0x001e220000201800 */
[----:B-1----:R-:W-:Y:S01]  /*0160*/  IMAD.WIDE.U32 R4, R11, 0x8, R4 ;  /* 0x000000080b047825 */ /* 0x002fe200078e0004 */
[----:B0-----:R-:W-:-:S08]  /*0170*/  DADD R2, R2, -0.5 ;  /* 0xbfe0000002027429 */ /* 0x001fd00000000000 */
[----:B------:R-:W-:-:S08]  /*0180*/  DMUL R2, R2, R8 ;  /* 0x0000000802027228 */ /* 0x000fd00000000000 */
[----:B------:R-:W-:-:S07]  /*0190*/  DMUL R2, R2, R2 ;  /* 0x0000000202027228 */ /* 0x000fce0000000000 */
[----:B------:R-:W-:Y:S04]  /*01a0*/  STG.E.64 desc[UR4][R4.64], R2 ;  /* 0x0000000204007986 */ /* 0x000fe8000c101b04 */
[----:B--2---:R-:W-:Y:S01]  /*01b0*/  REDG.E.ADD.F64.RN.STRONG.GPU desc[UR4][R6.64], R2 ;  /* 0x00000002060079a6 */ /* 0x004fe2000c12ff04 */
[----:B------:R-:W-:Y:S05]  /*01c0*/  EXIT ;  /* 0x000000000000794d */ /* 0x000fea0003800000 */
        .weak           $__internal_1_$__cuda_sm20_dblrcp_rn_slowpath_v3
        .type           $__internal_1_$__cuda_sm20_dblrcp_rn_slowpath_v3,@function
        .size           $__internal_1_$__cuda_sm20_dblrcp_rn_slowpath_v3,(.L_x_12 - $__internal_1_$__cuda_sm20_dblrcp_rn_slowpath_v3)
$__internal_1_$__cuda_sm20_dblrcp_rn_slowpath_v3:
[----:B------:R-:W-:Y:S01]  /*01d0*/  MOV R2, R4 ;  /* 0x0000000400027202 */ /* 0x000fe20000000f00 */
[----:B------:R-:W-:-:S06]  /*01e0*/  IMAD.MOV.U32 R3, RZ, RZ, R5 ;  /* 0x000000ffff037224 */ /* 0x000fcc00078e0005 */
[----:B------:R-:W-:-:S14]  /*01f0*/  DSETP.GTU.AND P0, PT, |R2|, +INF , PT ;  /* 0x7ff000000200742a */ /* 0x000fdc0003f0c200 */
[----:B------:R-:W-:Y:S05]  /*0200*/  @P0 BRA `(.L_x_7) ;  /* 0x00000000007c0947 */ /* 0x000fea0003800000 */
[----:B------:R-:W-:-:S05]  /*0210*/  LOP3.LUT R7, R5, 0x7fffffff, RZ, 0xc0, !PT ;  /* 0x7fffffff05077812 */ /* 0x000fca00078ec0ff */
[----:B------:R-:W-:-:S05]  /*0220*/  VIADD R4, R7, 0xffffffff ;  /* 0xffffffff07047836 */ /* 0x000fca0000000000 */
[----:B------:R-:W-:-:S13]  /*0230*/  ISETP.GE.U32.AND P0, PT, R4, 0x7fefffff, PT ;  /* 0x7fefffff0400780c */ /* 0x000fda0003f06070 */
[----:B------:R-:W-:Y:S02]  /*0240*/  @P0 LOP3.LUT R5, R3, 0x7ff00000, RZ, 0x3c, !PT ;  /* 0x7ff0000003050812 */ /* 0x000fe400078e3cff */
[----:B------:R-:W-:Y:S01]  /*0250*/  @P0 MOV R4, RZ ;  /* 0x000000ff00040202 */ /* 0x000fe20000000f00 */
[----:B------:R-:W-:Y:S06]  /*0260*/  @P0 BRA `(.L_x_8) ;  /* 0x00000000006c0947 */ /* 0x000fec0003800000 */
[----:B------:R-:W-:-:S13]  /*0270*/  ISETP.GE.U32.AND P0, PT, R7, 0x1000001, PT ;  /* 0x010000010700780c */ /* 0x000fda0003f06070 */
[----:B------:R-:W-:Y:S05]  /*0280*/  @!P0 BRA `(.L_x_9) ;  /* 0x0000000000348947 */ /* 0x000fea0003800000 */
[----:B------:R-:W-:Y:S02]  /*0290*/  VIADD R5, R3, 0xc0200000 ;  /* 0xc020000003057836 */ /* 0x000fe40000000000 */
[----:B------:R-:W-:Y:S02]  /*02a0*/  IMAD.MOV.U32 R4, RZ, RZ, R2 ;  /* 0x000000ffff047224 */ /* 0x000fe400078e0002 */
[----:B------:R-:W0:Y:S04]  /*02b0*/  MUFU.RCP64H R7, R5 ;  /* 0x0000000500077308 */ /* 0x000e280000001800 */
[----:B0-----:R-:W-:-:S08]  /*02c0*/  DFMA R8, -R4, R6, 1 ;  /* 0x3ff000000408742b */ /* 0x001fd00000000106 */
[----:B------:R-:W-:-:S08]  /*02d0*/  DFMA R8, R8, R8, R8 ;  /* 0x000000080808722b */ /* 0x000fd00000000008 */
[----:B------:R-:W-:-:S08]  /*02e0*/  DFMA R8, R6, R8, R6 ;  /* 0x000000080608722b */ /* 0x000fd00000000006 */
[----:B------:R-:W-:-:S08]  /*02f0*/  DFMA R6, -R4, R8, 1 ;  /* 0x3ff000000406742b */ /* 0x000fd00000000108 */
[----:B------:R-:W-:-:S08]  /*0300*/  DFMA R6, R8, R6, R8 ;  /* 0x000000060806722b */ /* 0x000fd00000000008 */
[----:B------:R-:W-:-:S08]  /*0310*/  DMUL R6, R6, 2.2250738585072013831e-308 ;  /* 0x0010000006067828 */ /* 0x000fd00000000000 */
[----:B------:R-:W-:-:S08]  /*0320*/  DFMA R2, -R2, R6, 1 ;  /* 0x3ff000000202742b */ /* 0x000fd00000000106 */
[----:B------:R-:W-:-:S08]  /*0330*/  DFMA R2, R2, R2, R2 ;  /* 0x000000020202722b */ /* 0x000fd00000000002 */
[----:B------:R-:W-:Y:S01]  /*0340*/  DFMA R4, R6, R2, R6 ;  /* 0x000000020604722b */ /* 0x000fe20000000006 */
[----:B------:R-:W-:Y:S10]  /*0350*/  BRA `(.L_x_8) ;  /* 0x0000000000307947 */ /* 0x000ff40003800000 */
.L_x_9:
[----:B------:R-:W-:Y:S01]  /*0360*/  DMUL R2, R2, 8.11296384146066816958e+31 ;  /* 0x4690000002027828 */ /* 0x000fe20000000000 */
[----:B------:R-:W-:-:S05]  /*0370*/  MOV R4, R6 ;  /* 0x0000000600047202 */ /* 0x000fca0000000f00 */
[----:B------:R-:W0:Y:S02]  /*0380*/  MUFU.RCP64H R5, R3 ;  /* 0x0000000300057308 */ /* 0x000e240000001800 */
[----:B0-----:R-:W-:-:S08]  /*0390*/  DFMA R6, -R2, R4, 1 ;  /* 0x3ff000000206742b */ /* 0x001fd00000000104 */
[----:B------:R-:W-:-:S08]  /*03a0*/  DFMA R6, R6, R6, R6 ;  /* 0x000000060606722b */ /* 0x000fd00000000006 */
[----:B------:R-:W-:-:S08]  /*03b0*/  DFMA R6, R4, R6, R4 ;  /* 0x000000060406722b */ /* 0x000fd00000000004 */
[----:B------:R-:W-:-:S08]  /*03c0*/  DFMA R4, -R2, R6, 1 ;  /* 0x3ff000000204742b */ /* 0x000fd00000000106 */
[----:B------:R-:W-:-:S08]  /*03d0*/  DFMA R4, R6, R4, R6 ;  /* 0x000000040604722b */ /* 0x000fd00000000006 */
[----:B------:R-:W-:Y:S01]  /*03e0*/  DMUL R4, R4, 8.11296384146066816958e+31 ;  /* 0x4690000004047828 */ /* 0x000fe20000000000 */
[----:B------:R-:W-:Y:S10]  /*03f0*/  BRA `(.L_x_8) ;  /* 0x0000000000087947 */ /* 0x000ff40003800000 */
.L_x_7:
[----:B------:R-:W-:Y:S01]  /*0400*/  LOP3.LUT R5, R3, 0x80000, RZ, 0xfc, !PT ;  /* 0x0008000003057812 */ /* 0x000fe200078efcff */
[----:B------:R-:W-:-:S07]  /*0410*/  IMAD.MOV.U32 R4, RZ, RZ, R2 ;  /* 0x000000ffff047224 */ /* 0x000fce00078e0002 */
.L_x_8:
[----:B------:R-:W-:Y:S01]  /*0420*/  IMAD.MOV.U32 R2, RZ, RZ, R0 ;  /* 0x000000ffff027224 */ /* 0x000fe200078e0000 */
[----:B------:R-:W-:Y:S01]  /*0430*/  MOV R3, 0x0 ;  /* 0x0000000000037802 */ /* 0x000fe20000000f00 */
[----:B------:R-:W-:Y:S01]  /*0440*/  IMAD.MOV.U32 R8, RZ, RZ, R4 ;  /* 0x000000ffff087224 */ /* 0x000fe200078e0004 */
[----:B------:R-:W-:Y:S02]  /*0450*/  MOV R9, R5 ;  /* 0x0000000500097202 */ /* 0x000fe40000000f00 */
[----:B------:R-:W-:Y:S05]  /*0460*/  RET.REL.NODEC R2 `(_Z9atomic_piPdS_Pl) ;  /* 0xfffffff802e47950 */ /* 0x000fea0003c3ffff */
.L_x_10:
        /* <DEDUP_REMOVED lines=9> */
.L_x_12:


//--------------------- .nv.shared.reserved.0     --------------------------
	.section	.nv.shared.reserved.0,"aw",@nobits
	.weak		__nv_reservedSMEM_offset_0_alias
	.size		__nv_reservedSMEM_offset_0_alias, 0, 64
	.other		__nv_reservedSMEM_offset_0_alias,@"STO_CUDA_RESERVED_SHARED STV_DEFAULT"
__nv_reservedSMEM_offset_0_alias:
	.zero		0
	.zero		64


//--------------------- .nv.constant0._Z4testPdS_ --------------------------
	.section	.nv.constant0._Z4testPdS_,"a",@progbits
	.sectionflags	@""
	.align	4
.nv.constant0._Z4testPdS_:
	.zero		912


//--------------------- .nv.constant0._Z22atomic_pi_without_stepPdS_ --------------------------
	.section	.nv.constant0._Z22atomic_pi_without_stepPdS_,"a",@progbits
	.sectionflags	@""
	.align	4
.nv.constant0._Z22atomic_pi_without_stepPdS_:
	.zero		912


//--------------------- .nv.constant0._Z9atomic_piPdS_Pl --------------------------
	.section	.nv.constant0._Z9atomic_piPdS_Pl,"a",@progbits
	.sectionflags	@""
	.align	4
.nv.constant0._Z9atomic_piPdS_Pl:
	.zero		920


//--------------------- SYMBOLS --------------------------

	.type		.nv.reservedSmem.offset0,@object
	.size		.nv.reservedSmem.offset0,0x4
